//
// Generated by NVIDIA NVVM Compiler
//
// Compiler Build ID: CL-36424714
// Cuda compilation tools, release 13.0, V13.0.88
// Based on NVVM 20.0.0
//

.version 9.0
.target sm_100
.address_size 64

	// .globl	_Z9sumKernelPiii

.visible .entry _Z9sumKernelPiii(
	.param .u64 .ptr .align 1 _Z9sumKernelPiii_param_0,
	.param .u32 _Z9sumKernelPiii_param_1,
	.param .u32 _Z9sumKernelPiii_param_2
)
{
	.reg .pred 	%p<2>;
	.reg .b32 	%r<11>;
	.reg .b64 	%rd<7>;

	ld.param.u64 	%rd1, [_Z9sumKernelPiii_param_0];
	ld.param.u32 	%r3, [_Z9sumKernelPiii_param_1];
	ld.param.u32 	%r4, [_Z9sumKernelPiii_param_2];
	mov.u32 	%r5, %ntid.x;
	mov.u32 	%r6, %ctaid.x;
	mov.u32 	%r7, %tid.x;
	mad.lo.s32 	%r1, %r5, %r6, %r7;
	add.s32 	%r2, %r4, %r1;
	setp.ge.s32 	%p1, %r2, %r3;
	@%p1 bra 	$L__BB0_2;
	cvta.to.global.u64 	%rd2, %rd1;
	mul.wide.s32 	%rd3, %r2, 4;
	add.s64 	%rd4, %rd2, %rd3;
	ld.global.u32 	%r8, [%rd4];
	mul.wide.s32 	%rd5, %r1, 4;
	add.s64 	%rd6, %rd2, %rd5;
	ld.global.u32 	%r9, [%rd6];
	add.s32 	%r10, %r9, %r8;
	st.global.u32 	[%rd6], %r10;
$L__BB0_2:
	ret;

}
	// .globl	_Z6kernelPiii
.visible .entry _Z6kernelPiii(
	.param .u64 .ptr .align 1 _Z6kernelPiii_param_0,
	.param .u32 _Z6kernelPiii_param_1,
	.param .u32 _Z6kernelPiii_param_2
)
{
	.reg .b32 	%r<5>;
	.reg .b64 	%rd<5>;

	ld.param.u64 	%rd1, [_Z6kernelPiii_param_0];
	ld.param.u32 	%r1, [_Z6kernelPiii_param_2];
	cvta.to.global.u64 	%rd2, %rd1;
	mul.wide.s32 	%rd3, %r1, 4;
	add.s64 	%rd4, %rd2, %rd3;
	ld.global.u32 	%r2, [%rd4];
	ld.global.u32 	%r3, [%rd2];
	add.s32 	%r4, %r3, %r2;
	st.global.u32 	[%rd2], %r4;
	ret;

}


// ===== COMPILED SASS (sm_100) =====

	.target	sm_100

	.elftype	@"ET_EXEC"


//--------------------- .note.nv.tkinfo           --------------------------
	.section	.note.nv.tkinfo,"",@"SHT_NOTE"
	.sectionflags	@"SHF_NOTE_NV_TKINFO"
	.tkinfo
        /*0018*/ 	.word	0x00000002
        /*0030*/ 	.string	""
        /*0030*/ 	.string	"ptxas"
        /*0030*/ 	.string	"Cuda compilation tools, release 13.0, V13.0.88"
        /*0030*/ 	.string	"Build cuda_13.0.r13.0/compiler.36424714_0"
        /*0030*/ 	.string	"-arch sm_100 -m 64 "



//--------------------- .note.nv.cuinfo           --------------------------
	.section	.note.nv.cuinfo,"",@"SHT_NOTE"
	.sectionflags	@"SHF_NOTE_NV_CUINFO"
        /*0018*/ 	.short	0x0002
        /*001a*/ 	.short	0x0064
        /*001c*/ 	.short	0x0082
	.zero		2


//--------------------- .nv.info                  --------------------------
	.section	.nv.info,"",@"SHT_CUDA_INFO"
	.align	4


	//----- nvinfo : EIATTR_REGCOUNT
	.align		4
        /*0000*/ 	.byte	0x04, 0x2f
        /*0002*/ 	.short	(.L_1 - .L_0)
	.align		4
.L_0:
        /*0004*/ 	.word	index@(_Z9sumKernelPiii)
        /*0008*/ 	.word	0x0000000a


	//----- nvinfo : EIATTR_FRAME_SIZE
	.align		4
.L_1:
        /*000c*/ 	.byte	0x04, 0x11
        /*000e*/ 	.short	(.L_3 - .L_2)
	.align		4
.L_2:
        /*0010*/ 	.word	index@(_Z9sumKernelPiii)
        /*0014*/ 	.word	0x00000000


	//----- nvinfo : EIATTR_REGCOUNT
	.align		4
.L_3:
        /*0018*/ 	.byte	0x04, 0x2f
        /*001a*/ 	.short	(.L_5 - .L_4)
	.align		4
.L_4:
        /*001c*/ 	.word	index@(_Z6kernelPiii)
        /*0020*/ 	.word	0x0000000a


	//----- nvinfo : EIATTR_FRAME_SIZE
	.align		4
.L_5:
        /*0024*/ 	.byte	0x04, 0x11
        /*0026*/ 	.short	(.L_7 - .L_6)
	.align		4
.L_6:
        /*0028*/ 	.word	index@(_Z6kernelPiii)
        /*002c*/ 	.word	0x00000000


	//----- nvinfo : EIATTR_MIN_STACK_SIZE
	.align		4
.L_7:
        /*0030*/ 	.byte	0x04, 0x12
        /*0032*/ 	.short	(.L_9 - .L_8)
	.align		4
.L_8:
        /*0034*/ 	.word	index@(_Z6kernelPiii)
        /*0038*/ 	.word	0x00000000


	//----- nvinfo : EIATTR_MIN_STACK_SIZE
	.align		4
.L_9:
        /*003c*/ 	.byte	0x04, 0x12
        /*003e*/ 	.short	(.L_11 - .L_10)
	.align		4
.L_10:
        /*0040*/ 	.word	index@(_Z9sumKernelPiii)
        /*0044*/ 	.word	0x00000000
.L_11:


//--------------------- .nv.compat                --------------------------
	.section	.nv.compat,"",@"SHT_CUDA_COMPAT_INFO"
	.align	4
        /*0000*/ 	.byte	0x02, 0x09, 0x00, 0x00, 0x02, 0x02, 0x01, 0x00, 0x02, 0x05, 0x05, 0x00, 0x03, 0x07, 0x01, 0x01
        /*0010*/ 	.byte	0x02, 0x03, 0x00, 0x00, 0x02, 0x06, 0x01, 0x00, 0x04, 0x0b, 0x08, 0x00, 0x09, 0x00, 0x00, 0x00
        /*0020*/ 	.byte	0x00, 0x00, 0x00, 0x00


//--------------------- .nv.info._Z6kernelPiii    --------------------------
	.section	.nv.info._Z6kernelPiii,"",@"SHT_CUDA_INFO"
	.sectionflags	@""
	.align	4


	//----- nvinfo : EIATTR_CUDA_API_VERSION
	.align		4
        /*0000*/ 	.byte	0x04, 0x37
        /*0002*/ 	.short	(.L_13 - .L_12)
.L_12:
        /*0004*/ 	.word	0x00000082


	//----- nvinfo : EIATTR_KPARAM_INFO
	.align		4
.L_13:
        /*0008*/ 	.byte	0x04, 0x17
        /*000a*/ 	.short	(.L_15 - .L_14)
.L_14:
        /*000c*/ 	.word	0x00000000
        /*0010*/ 	.short	0x0002
        /*0012*/ 	.short	0x000c
        /*0014*/ 	.byte	0x00, 0xf0, 0x11, 0x00


	//----- nvinfo : EIATTR_KPARAM_INFO
	.align		4
.L_15:
        /*0018*/ 	.byte	0x04, 0x17
        /*001a*/ 	.short	(.L_17 - .L_16)
.L_16:
        /*001c*/ 	.word	0x00000000
        /*0020*/ 	.short	0x0001
        /*0022*/ 	.short	0x0008
        /*0024*/ 	.byte	0x00, 0xf0, 0x11, 0x00


	//----- nvinfo : EIATTR_KPARAM_INFO
	.align		4
.L_17:
        /*0028*/ 	.byte	0x04, 0x17
        /*002a*/ 	.short	(.L_19 - .L_18)
.L_18:
        /*002c*/ 	.word	0x00000000
        /*0030*/ 	.short	0x0000
        /*0032*/ 	.short	0x0000
        /*0034*/ 	.byte	0x00, 0xf5, 0x21, 0x00


	//----- nvinfo : EIATTR_SPARSE_MMA_MASK
	.align		4
.L_19:
        /*0038*/ 	.byte	0x03, 0x50
        /*003a*/ 	.short	0x0000


	//----- nvinfo : EIATTR_MAXREG_COUNT
	.align		4
        /*003c*/ 	.byte	0x03, 0x1b
        /*003e*/ 	.short	0x00ff


	//----- nvinfo : EIATTR_MERCURY_ISA_VERSION
	.align		4
        /*0040*/ 	.byte	0x03, 0x5f
        /*0042*/ 	.short	0x0101


	//----- nvinfo : EIATTR_VRC_CTA_INIT_COUNT
	.align		4
        /*0044*/ 	.byte	0x02, 0x4a
	.zero		1
	.zero		1


	//----- nvinfo : EIATTR_EXIT_INSTR_OFFSETS
	.align		4
        /*0048*/ 	.byte	0x04, 0x1c
        /*004a*/ 	.short	(.L_21 - .L_20)


	//   ....[0]....
.L_20:
        /*004c*/ 	.word	0x000000a0


	//----- nvinfo : EIATTR_CBANK_PARAM_SIZE
	.align		4
.L_21:
        /*0050*/ 	.byte	0x03, 0x19
        /*0052*/ 	.short	0x0010


	//----- nvinfo : EIATTR_PARAM_CBANK
	.align		4
        /*0054*/ 	.byte	0x04, 0x0a
        /*0056*/ 	.short	(.L_23 - .L_22)
	.align		4
.L_22:
        /*0058*/ 	.word	index@(.nv.constant0._Z6kernelPiii)
        /*005c*/ 	.short	0x0380
        /*005e*/ 	.short	0x0010


	//----- nvinfo : EIATTR_SW_WAR
	.align		4
.L_23:
        /*0060*/ 	.byte	0x04, 0x36
        /*0062*/ 	.short	(.L_25 - .L_24)
.L_24:
        /*0064*/ 	.word	0x00000008
.L_25:


//--------------------- .nv.info._Z9sumKernelPiii --------------------------
	.section	.nv.info._Z9sumKernelPiii,"",@"SHT_CUDA_INFO"
	.sectionflags	@""
	.align	4


	//----- nvinfo : EIATTR_CUDA_API_VERSION
	.align		4
        /*0000*/ 	.byte	0x04, 0x37
        /*0002*/ 	.short	(.L_27 - .L_26)
.L_26:
        /*0004*/ 	.word	0x00000082


	//----- nvinfo : EIATTR_KPARAM_INFO
	.align		4
.L_27:
        /*0008*/ 	.byte	0x04, 0x17
        /*000a*/ 	.short	(.L_29 - .L_28)
.L_28:
        /*000c*/ 	.word	0x00000000
        /*0010*/ 	.short	0x0002
        /*0012*/ 	.short	0x000c
        /*0014*/ 	.byte	0x00, 0xf0, 0x11, 0x00


	//----- nvinfo : EIATTR_KPARAM_INFO
	.align		4
.L_29:
        /*0018*/ 	.byte	0x04, 0x17
        /*001a*/ 	.short	(.L_31 - .L_30)
.L_30:
        /*001c*/ 	.word	0x00000000
        /*0020*/ 	.short	0x0001
        /*0022*/ 	.short	0x0008
        /*0024*/ 	.byte	0x00, 0xf0, 0x11, 0x00


	//----- nvinfo : EIATTR_KPARAM_INFO
	.align		4
.L_31:
        /*0028*/ 	.byte	0x04, 0x17
        /*002a*/ 	.short	(.L_33 - .L_32)
.L_32:
        /*002c*/ 	.word	0x00000000
        /*0030*/ 	.short	0x0000
        /*0032*/ 	.short	0x0000
        /*0034*/ 	.byte	0x00, 0xf5, 0x21, 0x00


	//----- nvinfo : EIATTR_SPARSE_MMA_MASK
	.align		4
.L_33:
        /*0038*/ 	.byte	0x03, 0x50
        /*003a*/ 	.short	0x0000


	//----- nvinfo : EIATTR_MAXREG_COUNT
	.align		4
        /*003c*/ 	.byte	0x03, 0x1b
        /*003e*/ 	.short	0x00ff


	//----- nvinfo : EIATTR_MERCURY_ISA_VERSION
	.align		4
        /*0040*/ 	.byte	0x03, 0x5f
        /*0042*/ 	.short	0x0101


	//----- nvinfo : EIATTR_VRC_CTA_INIT_COUNT
	.align		4
        /*0044*/ 	.byte	0x02, 0x4a
	.zero		1
	.zero		1


	//----- nvinfo : EIATTR_EXIT_INSTR_OFFSETS
	.align		4
        /*0048*/ 	.byte	0x04, 0x1c
        /*004a*/ 	.short	(.L_35 - .L_34)


	//   ....[0]....
.L_34:
        /*004c*/ 	.word	0x00000080


	//   ....[1]....
        /*0050*/ 	.word	0x00000110


	//----- nvinfo : EIATTR_CBANK_PARAM_SIZE
	.align		4
.L_35:
        /*0054*/ 	.byte	0x03, 0x19
        /*0056*/ 	.short	0x0010


	//----- nvinfo : EIATTR_PARAM_CBANK
	.align		4
        /*0058*/ 	.byte	0x04, 0x0a
        /*005a*/ 	.short	(.L_37 - .L_36)
	.align		4
.L_36:
        /*005c*/ 	.word	index@(.nv.constant0._Z9sumKernelPiii)
        /*0060*/ 	.short	0x0380
        /*0062*/ 	.short	0x0010


	//----- nvinfo : EIATTR_SW_WAR
	.align		4
.L_37:
        /*0064*/ 	.byte	0x04, 0x36
        /*0066*/ 	.short	(.L_39 - .L_38)
.L_38:
        /*0068*/ 	.word	0x00000008
.L_39:


//--------------------- .nv.callgraph             --------------------------
	.section	.nv.callgraph,"",@"SHT_CUDA_CALLGRAPH"
	.align	4
	.sectionentsize	8
	.align		4
        /*0000*/ 	.word	0x00000000
	.align		4
        /*0004*/ 	.word	0xffffffff
	.align		4
        /*0008*/ 	.word	0x00000000
	.align		4
        /*000c*/ 	.word	0xfffffffe
	.align		4
        /*0010*/ 	.word	0x00000000
	.align		4
        /*0014*/ 	.word	0xfffffffd
	.align		4
        /*0018*/ 	.word	0x00000000
	.align		4
        /*001c*/ 	.word	0xfffffffc


//--------------------- .text._Z6kernelPiii       --------------------------
	.section	.text._Z6kernelPiii,"ax",@progbits
	.align	128
        .global         _Z6kernelPiii
        .type           _Z6kernelPiii,@function
        .size           _Z6kernelPiii,(.L_x_2 - _Z6kernelPiii)
        .other          _Z6kernelPiii,@"STO_CUDA_ENTRY STV_DEFAULT"
_Z6kernelPiii:
.text._Z6kernelPiii:
[----:B------:R-:W-:Y:S08]  /*0000*/  LDC R1, c[0x0][0x37c] ;  /* 0x0000df00ff017b82 */ /* 0x000ff00000000800 */
[----:B------:R-:W0:Y:S01]  /*0010*/  LDC R7, c[0x0][0x38c] ;  /* 0x0000e300ff077b82 */ /* 0x000e220000000800 */
[----:B------:R-:W1:Y:S07]  /*0020*/  LDCU.64 UR4, c[0x0][0x358] ;  /* 0x00006b00ff0477ac */ /* 0x000e6e0008000a00 */
[----:B------:R-:W0:Y:S08]  /*0030*/  LDC.64 R2, c[0x0][0x380] ;  /* 0x0000e000ff027b82 */ /* 0x000e300000000a00 */
[----:B------:R-:W2:Y:S01]  /*0040*/  LDC.64 R4, c[0x0][0x380] ;  /* 0x0000e000ff047b82 */ /* 0x000ea20000000a00 */
[----:B0-----:R-:W-:-:S06]  /*0050*/  IMAD.WIDE R2, R7, 0x4, R2 ;  /* 0x0000000407027825 */ /* 0x001fcc00078e0202 */
[----:B-1----:R-:W3:Y:S04]  /*0060*/  LDG.E R2, desc[UR4][R2.64] ;  /* 0x0000000402027981 */ /* 0x002ee8000c1e1900 */
[----:B--2---:R-:W3:Y:S02]  /*0070*/  LDG.E R7, desc[UR4][R4.64] ;  /* 0x0000000404077981 */ /* 0x004ee4000c1e1900 */
[----:B---3--:R-:W-:-:S05]  /*0080*/  IADD3 R7, PT, PT, R2, R7, RZ ;  /* 0x0000000702077210 */ /* 0x008fca0007ffe0ff */
[----:B------:R-:W-:Y:S01]  /*0090*/  STG.E desc[UR4][R4.64], R7 ;  /* 0x0000000704007986 */ /* 0x000fe2000c101904 */
[----:B------:R-:W-:Y:S05]  /*00a0*/  EXIT ;  /* 0x000000000000794d */ /* 0x000fea0003800000 */
.L_x_0:
[----:B------:R-:W-:-:S00]  /*00b0*/  BRA `(.L_x_0) ;  /* 0xfffffffc00fc7947 */ /* 0x000fc0000383ffff */
[----:B------:R-:W-:-:S00]  /*00c0*/  NOP ;  /* 0x0000000000007918 */ /* 0x000fc00000000000 */
        /* <DEDUP_REMOVED lines=11> */
.L_x_2:


//--------------------- .text._Z9sumKernelPiii    --------------------------
	.section	.text._Z9sumKernelPiii,"ax",@progbits
	.align	128
        .global         _Z9sumKernelPiii
        .type           _Z9sumKernelPiii,@function
        .size           _Z9sumKernelPiii,(.L_x_3 - _Z9sumKernelPiii)
        .other          _Z9sumKernelPiii,@"STO_CUDA_ENTRY STV_DEFAULT"
_Z9sumKernelPiii:
.text._Z9sumKernelPiii:
[----:B------:R-:W-:Y:S01]  /*0000*/  LDC R1, c[0x0][0x37c] ;  /* 0x0000df00ff017b82 */ /* 0x000fe20000000800 */
[----:B------:R-:W0:Y:S01]  /*0010*/  S2R R7, SR_CTAID.X ;  /* 0x0000000000077919 */ /* 0x000e220000002500 */
[----:B------:R-:W0:Y:S01]  /*0020*/  LDCU UR4, c[0x0][0x360] ;  /* 0x00006c00ff0477ac */ /* 0x000e220008000800 */
[----:B------:R-:W0:Y:S01]  /*0030*/  S2R R0, SR_TID.X ;  /* 0x0000000000007919 */ /* 0x000e220000002100 */
[----:B------:R-:W1:Y:S01]  /*0040*/  LDCU.64 UR6, c[0x0][0x388] ;  /* 0x00007100ff0677ac */ /* 0x000e620008000a00 */
[----:B0-----:R-:W-:-:S05]  /*0050*/  IMAD R7, R7, UR4, R0 ;  /* 0x0000000407077c24 */ /* 0x001fca000f8e0200 */
[----:B-1----:R-:W-:-:S04]  /*0060*/  IADD3 R3, PT, PT, R7, UR7, RZ ;  /* 0x0000000707037c10 */ /* 0x002fc8000fffe0ff */
[----:B------:R-:W-:-:S13]  /*0070*/  ISETP.GE.AND P0, PT, R3, UR6, PT ;  /* 0x0000000603007c0c */ /* 0x000fda000bf06270 */
[----:B------:R-:W-:Y:S05]  /*0080*/  @P0 EXIT ;  /* 0x000000000000094d */ /* 0x000fea0003800000 */
[----:B------:R-:W0:Y:S01]  /*0090*/  LDC.64 R4, c[0x0][0x380] ;  /* 0x0000e000ff047b82 */ /* 0x000e220000000a00 */
[----:B------:R-:W1:Y:S01]  /*00a0*/  LDCU.64 UR4, c[0x0][0x358] ;  /* 0x00006b00ff0477ac */ /* 0x000e620008000a00 */
[----:B0-----:R-:W-:-:S04]  /*00b0*/  IMAD.WIDE R2, R3, 0x4, R4 ;  /* 0x0000000403027825 */ /* 0x001fc800078e0204 */
[----:B------:R-:W-:Y:S02]  /*00c0*/  IMAD.WIDE R4, R7, 0x4, R4 ;  /* 0x0000000407047825 */ /* 0x000fe400078e0204 */
[----:B-1----:R-:W2:Y:S04]  /*00d0*/  LDG.E R2, desc[UR4][R2.64] ;  /* 0x0000000402027981 */ /* 0x002ea8000c1e1900 */
[----:B------:R-:W2:Y:S02]  /*00e0*/  LDG.E R7, desc[UR4][R4.64] ;  /* 0x0000000404077981 */ /* 0x000ea4000c1e1900 */
[----:B--2---:R-:W-:-:S05]  /*00f0*/  IADD3 R7, PT, PT, R2, R7, RZ ;  /* 0x0000000702077210 */ /* 0x004fca0007ffe0ff */
[----:B------:R-:W-:Y:S01]  /*0100*/  STG.E desc[UR4][R4.64], R7 ;  /* 0x0000000704007986 */ /* 0x000fe2000c101904 */
[----:B------:R-:W-:Y:S05]  /*0110*/  EXIT ;  /* 0x000000000000794d */ /* 0x000fea0003800000 */
.L_x_1:
        /* <DEDUP_REMOVED lines=14> */
.L_x_3:


//--------------------- .nv.shared.reserved.0     --------------------------
	.section	.nv.shared.reserved.0,"aw",@nobits
	.weak		__nv_reservedSMEM_offset_0_alias
	.size		__nv_reservedSMEM_offset_0_alias, 0, 64
	.other		__nv_reservedSMEM_offset_0_alias,@"STO_CUDA_RESERVED_SHARED STV_DEFAULT"
__nv_reservedSMEM_offset_0_alias:
	.zero		0
	.zero		64


//--------------------- .nv.constant0._Z6kernelPiii --------------------------
	.section	.nv.constant0._Z6kernelPiii,"a",@progbits
	.sectionflags	@""
	.align	4
.nv.constant0._Z6kernelPiii:
	.zero		912


//--------------------- .nv.constant0._Z9sumKernelPiii --------------------------
	.section	.nv.constant0._Z9sumKernelPiii,"a",@progbits
	.sectionflags	@""
	.align	4
.nv.constant0._Z9sumKernelPiii:
	.zero		912


//--------------------- SYMBOLS --------------------------

	.type		.nv.reservedSmem.offset0,@object
	.size		.nv.reservedSmem.offset0,0x4
